//
// Generated by NVIDIA NVVM Compiler
//
// Compiler Build ID: CL-36424714
// Cuda compilation tools, release 13.0, V13.0.88
// Based on NVVM 20.0.0
//

.version 9.0
.target sm_100
.address_size 64

	// .globl	_Z8kernel_1PfS_S_

.visible .entry _Z8kernel_1PfS_S_(
	.param .u64 .ptr .align 1 _Z8kernel_1PfS_S__param_0,
	.param .u64 .ptr .align 1 _Z8kernel_1PfS_S__param_1,
	.param .u64 .ptr .align 1 _Z8kernel_1PfS_S__param_2
)
{
	.reg .b32 	%r<2>;
	.reg .b32 	%f<4>;
	.reg .b64 	%rd<11>;

	ld.param.u64 	%rd1, [_Z8kernel_1PfS_S__param_0];
	ld.param.u64 	%rd2, [_Z8kernel_1PfS_S__param_1];
	ld.param.u64 	%rd3, [_Z8kernel_1PfS_S__param_2];
	cvta.to.global.u64 	%rd4, %rd3;
	cvta.to.global.u64 	%rd5, %rd2;
	cvta.to.global.u64 	%rd6, %rd1;
	mov.u32 	%r1, %ctaid.x;
	mul.wide.u32 	%rd7, %r1, 4;
	add.s64 	%rd8, %rd6, %rd7;
	ld.global.f32 	%f1, [%rd8];
	add.s64 	%rd9, %rd5, %rd7;
	ld.global.f32 	%f2, [%rd9];
	add.f32 	%f3, %f1, %f2;
	add.s64 	%rd10, %rd4, %rd7;
	st.global.f32 	[%rd10], %f3;
	ret;

}
	// .globl	_Z8kernel_2PfS_S_
.visible .entry _Z8kernel_2PfS_S_(
	.param .u64 .ptr .align 1 _Z8kernel_2PfS_S__param_0,
	.param .u64 .ptr .align 1 _Z8kernel_2PfS_S__param_1,
	.param .u64 .ptr .align 1 _Z8kernel_2PfS_S__param_2
)
{
	.reg .b32 	%r<2>;
	.reg .b32 	%f<4>;
	.reg .b64 	%rd<11>;

	ld.param.u64 	%rd1, [_Z8kernel_2PfS_S__param_0];
	ld.param.u64 	%rd2, [_Z8kernel_2PfS_S__param_1];
	ld.param.u64 	%rd3, [_Z8kernel_2PfS_S__param_2];
	cvta.to.global.u64 	%rd4, %rd3;
	cvta.to.global.u64 	%rd5, %rd2;
	cvta.to.global.u64 	%rd6, %rd1;
	mov.u32 	%r1, %tid.x;
	mul.wide.u32 	%rd7, %r1, 4;
	add.s64 	%rd8, %rd6, %rd7;
	ld.global.f32 	%f1, [%rd8];
	add.s64 	%rd9, %rd5, %rd7;
	ld.global.f32 	%f2, [%rd9];
	add.f32 	%f3, %f1, %f2;
	add.s64 	%rd10, %rd4, %rd7;
	st.global.f32 	[%rd10], %f3;
	ret;

}
	// .globl	_Z8kernel_3PfS_S_
.visible .entry _Z8kernel_3PfS_S_(
	.param .u64 .ptr .align 1 _Z8kernel_3PfS_S__param_0,
	.param .u64 .ptr .align 1 _Z8kernel_3PfS_S__param_1,
	.param .u64 .ptr .align 1 _Z8kernel_3PfS_S__param_2
)
{
	.reg .b32 	%r<5>;
	.reg .b32 	%f<4>;
	.reg .b64 	%rd<11>;

	ld.param.u64 	%rd1, [_Z8kernel_3PfS_S__param_0];
	ld.param.u64 	%rd2, [_Z8kernel_3PfS_S__param_1];
	ld.param.u64 	%rd3, [_Z8kernel_3PfS_S__param_2];
	cvta.to.global.u64 	%rd4, %rd3;
	cvta.to.global.u64 	%rd5, %rd2;
	cvta.to.global.u64 	%rd6, %rd1;
	mov.u32 	%r1, %tid.x;
	mov.u32 	%r2, %ctaid.x;
	mov.u32 	%r3, %ntid.x;
	mad.lo.s32 	%r4, %r2, %r3, %r1;
	mul.wide.s32 	%rd7, %r4, 4;
	add.s64 	%rd8, %rd6, %rd7;
	ld.global.f32 	%f1, [%rd8];
	add.s64 	%rd9, %rd5, %rd7;
	ld.global.f32 	%f2, [%rd9];
	add.f32 	%f3, %f1, %f2;
	add.s64 	%rd10, %rd4, %rd7;
	st.global.f32 	[%rd10], %f3;
	ret;

}
	// .globl	_Z8kernel_4PfS_S_i
.visible .entry _Z8kernel_4PfS_S_i(
	.param .u64 .ptr .align 1 _Z8kernel_4PfS_S_i_param_0,
	.param .u64 .ptr .align 1 _Z8kernel_4PfS_S_i_param_1,
	.param .u64 .ptr .align 1 _Z8kernel_4PfS_S_i_param_2,
	.param .u32 _Z8kernel_4PfS_S_i_param_3
)
{
	.reg .pred 	%p<2>;
	.reg .b32 	%r<6>;
	.reg .b32 	%f<4>;
	.reg .b64 	%rd<11>;

	ld.param.u64 	%rd1, [_Z8kernel_4PfS_S_i_param_0];
	ld.param.u64 	%rd2, [_Z8kernel_4PfS_S_i_param_1];
	ld.param.u64 	%rd3, [_Z8kernel_4PfS_S_i_param_2];
	ld.param.u32 	%r2, [_Z8kernel_4PfS_S_i_param_3];
	mov.u32 	%r3, %tid.x;
	mov.u32 	%r4, %ctaid.x;
	mov.u32 	%r5, %ntid.x;
	mad.lo.s32 	%r1, %r4, %r5, %r3;
	setp.ge.s32 	%p1, %r1, %r2;
	@%p1 bra 	$L__BB3_2;
	cvta.to.global.u64 	%rd4, %rd1;
	cvta.to.global.u64 	%rd5, %rd2;
	cvta.to.global.u64 	%rd6, %rd3;
	mul.wide.s32 	%rd7, %r1, 4;
	add.s64 	%rd8, %rd4, %rd7;
	ld.global.f32 	%f1, [%rd8];
	add.s64 	%rd9, %rd5, %rd7;
	ld.global.f32 	%f2, [%rd9];
	add.f32 	%f3, %f1, %f2;
	add.s64 	%rd10, %rd6, %rd7;
	st.global.f32 	[%rd10], %f3;
$L__BB3_2:
	ret;

}


// ===== COMPILED SASS (sm_100) =====

	.target	sm_100

	.elftype	@"ET_EXEC"


//--------------------- .note.nv.tkinfo           --------------------------
	.section	.note.nv.tkinfo,"",@"SHT_NOTE"
	.sectionflags	@"SHF_NOTE_NV_TKINFO"
	.tkinfo
        /*0018*/ 	.word	0x00000002
        /*0030*/ 	.string	""
        /*0030*/ 	.string	"ptxas"
        /*0030*/ 	.string	"Cuda compilation tools, release 13.0, V13.0.88"
        /*0030*/ 	.string	"Build cuda_13.0.r13.0/compiler.36424714_0"
        /*0030*/ 	.string	"-arch sm_100 -m 64 "



//--------------------- .note.nv.cuinfo           --------------------------
	.section	.note.nv.cuinfo,"",@"SHT_NOTE"
	.sectionflags	@"SHF_NOTE_NV_CUINFO"
        /*0018*/ 	.short	0x0002
        /*001a*/ 	.short	0x0064
        /*001c*/ 	.short	0x0082
	.zero		2


//--------------------- .nv.info                  --------------------------
	.section	.nv.info,"",@"SHT_CUDA_INFO"
	.align	4


	//----- nvinfo : EIATTR_REGCOUNT
	.align		4
        /*0000*/ 	.byte	0x04, 0x2f
        /*0002*/ 	.short	(.L_1 - .L_0)
	.align		4
.L_0:
        /*0004*/ 	.word	index@(_Z8kernel_1PfS_S_)
        /*0008*/ 	.word	0x0000000c


	//----- nvinfo : EIATTR_FRAME_SIZE
	.align		4
.L_1:
        /*000c*/ 	.byte	0x04, 0x11
        /*000e*/ 	.short	(.L_3 - .L_2)
	.align		4
.L_2:
        /*0010*/ 	.word	index@(_Z8kernel_1PfS_S_)
        /*0014*/ 	.word	0x00000000


	//----- nvinfo : EIATTR_REGCOUNT
	.align		4
.L_3:
        /*0018*/ 	.byte	0x04, 0x2f
        /*001a*/ 	.short	(.L_5 - .L_4)
	.align		4
.L_4:
        /*001c*/ 	.word	index@(_Z8kernel_2PfS_S_)
        /*0020*/ 	.word	0x0000000c


	//----- nvinfo : EIATTR_FRAME_SIZE
	.align		4
.L_5:
        /*0024*/ 	.byte	0x04, 0x11
        /*0026*/ 	.short	(.L_7 - .L_6)
	.align		4
.L_6:
        /*0028*/ 	.word	index@(_Z8kernel_2PfS_S_)
        /*002c*/ 	.word	0x00000000


	//----- nvinfo : EIATTR_REGCOUNT
	.align		4
.L_7:
        /*0030*/ 	.byte	0x04, 0x2f
        /*0032*/ 	.short	(.L_9 - .L_8)
	.align		4
.L_8:
        /*0034*/ 	.word	index@(_Z8kernel_3PfS_S_)
        /*0038*/ 	.word	0x0000000c


	//----- nvinfo : EIATTR_FRAME_SIZE
	.align		4
.L_9:
        /*003c*/ 	.byte	0x04, 0x11
        /*003e*/ 	.short	(.L_11 - .L_10)
	.align		4
.L_10:
        /*0040*/ 	.word	index@(_Z8kernel_3PfS_S_)
        /*0044*/ 	.word	0x00000000


	//----- nvinfo : EIATTR_REGCOUNT
	.align		4
.L_11:
        /*0048*/ 	.byte	0x04, 0x2f
        /*004a*/ 	.short	(.L_13 - .L_12)
	.align		4
.L_12:
        /*004c*/ 	.word	index@(_Z8kernel_4PfS_S_i)
        /*0050*/ 	.word	0x0000000c


	//----- nvinfo : EIATTR_FRAME_SIZE
	.align		4
.L_13:
        /*0054*/ 	.byte	0x04, 0x11
        /*0056*/ 	.short	(.L_15 - .L_14)
	.align		4
.L_14:
        /*0058*/ 	.word	index@(_Z8kernel_4PfS_S_i)
        /*005c*/ 	.word	0x00000000


	//----- nvinfo : EIATTR_MIN_STACK_SIZE
	.align		4
.L_15:
        /*0060*/ 	.byte	0x04, 0x12
        /*0062*/ 	.short	(.L_17 - .L_16)
	.align		4
.L_16:
        /*0064*/ 	.word	index@(_Z8kernel_4PfS_S_i)
        /*0068*/ 	.word	0x00000000


	//----- nvinfo : EIATTR_MIN_STACK_SIZE
	.align		4
.L_17:
        /*006c*/ 	.byte	0x04, 0x12
        /*006e*/ 	.short	(.L_19 - .L_18)
	.align		4
.L_18:
        /*0070*/ 	.word	index@(_Z8kernel_3PfS_S_)
        /*0074*/ 	.word	0x00000000


	//----- nvinfo : EIATTR_MIN_STACK_SIZE
	.align		4
.L_19:
        /*0078*/ 	.byte	0x04, 0x12
        /*007a*/ 	.short	(.L_21 - .L_20)
	.align		4
.L_20:
        /*007c*/ 	.word	index@(_Z8kernel_2PfS_S_)
        /*0080*/ 	.word	0x00000000


	//----- nvinfo : EIATTR_MIN_STACK_SIZE
	.align		4
.L_21:
        /*0084*/ 	.byte	0x04, 0x12
        /*0086*/ 	.short	(.L_23 - .L_22)
	.align		4
.L_22:
        /*0088*/ 	.word	index@(_Z8kernel_1PfS_S_)
        /*008c*/ 	.word	0x00000000
.L_23:


//--------------------- .nv.compat                --------------------------
	.section	.nv.compat,"",@"SHT_CUDA_COMPAT_INFO"
	.align	4
        /*0000*/ 	.byte	0x02, 0x09, 0x00, 0x00, 0x02, 0x02, 0x01, 0x00, 0x02, 0x05, 0x05, 0x00, 0x03, 0x07, 0x01, 0x01
        /*0010*/ 	.byte	0x02, 0x03, 0x00, 0x00, 0x02, 0x06, 0x01, 0x00, 0x04, 0x0b, 0x08, 0x00, 0x09, 0x00, 0x00, 0x00
        /*0020*/ 	.byte	0x00, 0x00, 0x00, 0x00


//--------------------- .nv.info._Z8kernel_4PfS_S_i --------------------------
	.section	.nv.info._Z8kernel_4PfS_S_i,"",@"SHT_CUDA_INFO"
	.sectionflags	@""
	.align	4


	//----- nvinfo : EIATTR_CUDA_API_VERSION
	.align		4
        /*0000*/ 	.byte	0x04, 0x37
        /*0002*/ 	.short	(.L_25 - .L_24)
.L_24:
        /*0004*/ 	.word	0x00000082


	//----- nvinfo : EIATTR_KPARAM_INFO
	.align		4
.L_25:
        /*0008*/ 	.byte	0x04, 0x17
        /*000a*/ 	.short	(.L_27 - .L_26)
.L_26:
        /*000c*/ 	.word	0x00000000
        /*0010*/ 	.short	0x0003
        /*0012*/ 	.short	0x0018
        /*0014*/ 	.byte	0x00, 0xf0, 0x11, 0x00


	//----- nvinfo : EIATTR_KPARAM_INFO
	.align		4
.L_27:
        /*0018*/ 	.byte	0x04, 0x17
        /*001a*/ 	.short	(.L_29 - .L_28)
.L_28:
        /*001c*/ 	.word	0x00000000
        /*0020*/ 	.short	0x0002
        /*0022*/ 	.short	0x0010
        /*0024*/ 	.byte	0x00, 0xf5, 0x21, 0x00


	//----- nvinfo : EIATTR_KPARAM_INFO
	.align		4
.L_29:
        /*0028*/ 	.byte	0x04, 0x17
        /*002a*/ 	.short	(.L_31 - .L_30)
.L_30:
        /*002c*/ 	.word	0x00000000
        /*0030*/ 	.short	0x0001
        /*0032*/ 	.short	0x0008
        /*0034*/ 	.byte	0x00, 0xf5, 0x21, 0x00


	//----- nvinfo : EIATTR_KPARAM_INFO
	.align		4
.L_31:
        /*0038*/ 	.byte	0x04, 0x17
        /*003a*/ 	.short	(.L_33 - .L_32)
.L_32:
        /*003c*/ 	.word	0x00000000
        /*0040*/ 	.short	0x0000
        /*0042*/ 	.short	0x0000
        /*0044*/ 	.byte	0x00, 0xf5, 0x21, 0x00


	//----- nvinfo : EIATTR_SPARSE_MMA_MASK
	.align		4
.L_33:
        /*0048*/ 	.byte	0x03, 0x50
        /*004a*/ 	.short	0x0000


	//----- nvinfo : EIATTR_MAXREG_COUNT
	.align		4
        /*004c*/ 	.byte	0x03, 0x1b
        /*004e*/ 	.short	0x00ff


	//----- nvinfo : EIATTR_MERCURY_ISA_VERSION
	.align		4
        /*0050*/ 	.byte	0x03, 0x5f
        /*0052*/ 	.short	0x0101


	//----- nvinfo : EIATTR_VRC_CTA_INIT_COUNT
	.align		4
        /*0054*/ 	.byte	0x02, 0x4a
	.zero		1
	.zero		1


	//----- nvinfo : EIATTR_EXIT_INSTR_OFFSETS
	.align		4
        /*0058*/ 	.byte	0x04, 0x1c
        /*005a*/ 	.short	(.L_35 - .L_34)


	//   ....[0]....
.L_34:
        /*005c*/ 	.word	0x00000070


	//   ....[1]....
        /*0060*/ 	.word	0x00000130


	//----- nvinfo : EIATTR_CBANK_PARAM_SIZE
	.align		4
.L_35:
        /*0064*/ 	.byte	0x03, 0x19
        /*0066*/ 	.short	0x001c


	//----- nvinfo : EIATTR_PARAM_CBANK
	.align		4
        /*0068*/ 	.byte	0x04, 0x0a
        /*006a*/ 	.short	(.L_37 - .L_36)
	.align		4
.L_36:
        /*006c*/ 	.word	index@(.nv.constant0._Z8kernel_4PfS_S_i)
        /*0070*/ 	.short	0x0380
        /*0072*/ 	.short	0x001c


	//----- nvinfo : EIATTR_SW_WAR
	.align		4
.L_37:
        /*0074*/ 	.byte	0x04, 0x36
        /*0076*/ 	.short	(.L_39 - .L_38)
.L_38:
        /*0078*/ 	.word	0x00000008
.L_39:


//--------------------- .nv.info._Z8kernel_3PfS_S_ --------------------------
	.section	.nv.info._Z8kernel_3PfS_S_,"",@"SHT_CUDA_INFO"
	.sectionflags	@""
	.align	4


	//----- nvinfo : EIATTR_CUDA_API_VERSION
	.align		4
        /*0000*/ 	.byte	0x04, 0x37
        /*0002*/ 	.short	(.L_41 - .L_40)
.L_40:
        /*0004*/ 	.word	0x00000082


	//----- nvinfo : EIATTR_KPARAM_INFO
	.align		4
.L_41:
        /*0008*/ 	.byte	0x04, 0x17
        /*000a*/ 	.short	(.L_43 - .L_42)
.L_42:
        /*000c*/ 	.word	0x00000000
        /*0010*/ 	.short	0x0002
        /*0012*/ 	.short	0x0010
        /*0014*/ 	.byte	0x00, 0xf5, 0x21, 0x00


	//----- nvinfo : EIATTR_KPARAM_INFO
	.align		4
.L_43:
        /*0018*/ 	.byte	0x04, 0x17
        /*001a*/ 	.short	(.L_45 - .L_44)
.L_44:
        /*001c*/ 	.word	0x00000000
        /*0020*/ 	.short	0x0001
        /*0022*/ 	.short	0x0008
        /*0024*/ 	.byte	0x00, 0xf5, 0x21, 0x00


	//----- nvinfo : EIATTR_KPARAM_INFO
	.align		4
.L_45:
        /*0028*/ 	.byte	0x04, 0x17
        /*002a*/ 	.short	(.L_47 - .L_46)
.L_46:
        /*002c*/ 	.word	0x00000000
        /*0030*/ 	.short	0x0000
        /*0032*/ 	.short	0x0000
        /*0034*/ 	.byte	0x00, 0xf5, 0x21, 0x00


	//----- nvinfo : EIATTR_SPARSE_MMA_MASK
	.align		4
.L_47:
        /*0038*/ 	.byte	0x03, 0x50
        /*003a*/ 	.short	0x0000


	//----- nvinfo : EIATTR_MAXREG_COUNT
	.align		4
        /*003c*/ 	.byte	0x03, 0x1b
        /*003e*/ 	.short	0x00ff


	//----- nvinfo : EIATTR_MERCURY_ISA_VERSION
	.align		4
        /*0040*/ 	.byte	0x03, 0x5f
        /*0042*/ 	.short	0x0101


	//----- nvinfo : EIATTR_VRC_CTA_INIT_COUNT
	.align		4
        /*0044*/ 	.byte	0x02, 0x4a
	.zero		1
	.zero		1


	//----- nvinfo : EIATTR_EXIT_INSTR_OFFSETS
	.align		4
        /*0048*/ 	.byte	0x04, 0x1c
        /*004a*/ 	.short	(.L_49 - .L_48)


	//   ....[0]....
.L_48:
        /*004c*/ 	.word	0x00000100


	//----- nvinfo : EIATTR_CBANK_PARAM_SIZE
	.align		4
.L_49:
        /*0050*/ 	.byte	0x03, 0x19
        /*0052*/ 	.short	0x0018


	//----- nvinfo : EIATTR_PARAM_CBANK
	.align		4
        /*0054*/ 	.byte	0x04, 0x0a
        /*0056*/ 	.short	(.L_51 - .L_50)
	.align		4
.L_50:
        /*0058*/ 	.word	index@(.nv.constant0._Z8kernel_3PfS_S_)
        /*005c*/ 	.short	0x0380
        /*005e*/ 	.short	0x0018


	//----- nvinfo : EIATTR_SW_WAR
	.align		4
.L_51:
        /*0060*/ 	.byte	0x04, 0x36
        /*0062*/ 	.short	(.L_53 - .L_52)
.L_52:
        /*0064*/ 	.word	0x00000008
.L_53:


//--------------------- .nv.info._Z8kernel_2PfS_S_ --------------------------
	.section	.nv.info._Z8kernel_2PfS_S_,"",@"SHT_CUDA_INFO"
	.sectionflags	@""
	.align	4


	//----- nvinfo : EIATTR_CUDA_API_VERSION
	.align		4
        /*0000*/ 	.byte	0x04, 0x37
        /*0002*/ 	.short	(.L_55 - .L_54)
.L_54:
        /*0004*/ 	.word	0x00000082


	//----- nvinfo : EIATTR_KPARAM_INFO
	.align		4
.L_55:
        /*0008*/ 	.byte	0x04, 0x17
        /*000a*/ 	.short	(.L_57 - .L_56)
.L_56:
        /*000c*/ 	.word	0x00000000
        /*0010*/ 	.short	0x0002
        /*0012*/ 	.short	0x0010
        /*0014*/ 	.byte	0x00, 0xf5, 0x21, 0x00


	//----- nvinfo : EIATTR_KPARAM_INFO
	.align		4
.L_57:
        /*0018*/ 	.byte	0x04, 0x17
        /*001a*/ 	.short	(.L_59 - .L_58)
.L_58:
        /*001c*/ 	.word	0x00000000
        /*0020*/ 	.short	0x0001
        /*0022*/ 	.short	0x0008
        /*0024*/ 	.byte	0x00, 0xf5, 0x21, 0x00


	//----- nvinfo : EIATTR_KPARAM_INFO
	.align		4
.L_59:
        /*0028*/ 	.byte	0x04, 0x17
        /*002a*/ 	.short	(.L_61 - .L_60)
.L_60:
        /*002c*/ 	.word	0x00000000
        /*0030*/ 	.short	0x0000
        /*0032*/ 	.short	0x0000
        /*0034*/ 	.byte	0x00, 0xf5, 0x21, 0x00


	//----- nvinfo : EIATTR_SPARSE_MMA_MASK
	.align		4
.L_61:
        /*0038*/ 	.byte	0x03, 0x50
        /*003a*/ 	.short	0x0000


	//----- nvinfo : EIATTR_MAXREG_COUNT
	.align		4
        /*003c*/ 	.byte	0x03, 0x1b
        /*003e*/ 	.short	0x00ff


	//----- nvinfo : EIATTR_MERCURY_ISA_VERSION
	.align		4
        /*0040*/ 	.byte	0x03, 0x5f
        /*0042*/ 	.short	0x0101


	//----- nvinfo : EIATTR_VRC_CTA_INIT_COUNT
	.align		4
        /*0044*/ 	.byte	0x02, 0x4a
	.zero		1
	.zero		1


	//----- nvinfo : EIATTR_EXIT_INSTR_OFFSETS
	.align		4
        /*0048*/ 	.byte	0x04, 0x1c
        /*004a*/ 	.short	(.L_63 - .L_62)


	//   ....[0]....
.L_62:
        /*004c*/ 	.word	0x000000d0


	//----- nvinfo : EIATTR_CBANK_PARAM_SIZE
	.align		4
.L_63:
        /*0050*/ 	.byte	0x03, 0x19
        /*0052*/ 	.short	0x0018


	//----- nvinfo : EIATTR_PARAM_CBANK
	.align		4
        /*0054*/ 	.byte	0x04, 0x0a
        /*0056*/ 	.short	(.L_65 - .L_64)
	.align		4
.L_64:
        /*0058*/ 	.word	index@(.nv.constant0._Z8kernel_2PfS_S_)
        /*005c*/ 	.short	0x0380
        /*005e*/ 	.short	0x0018


	//----- nvinfo : EIATTR_SW_WAR
	.align		4
.L_65:
        /*0060*/ 	.byte	0x04, 0x36
        /*0062*/ 	.short	(.L_67 - .L_66)
.L_66:
        /*0064*/ 	.word	0x00000008
.L_67:


//--------------------- .nv.info._Z8kernel_1PfS_S_ --------------------------
	.section	.nv.info._Z8kernel_1PfS_S_,"",@"SHT_CUDA_INFO"
	.sectionflags	@""
	.align	4


	//----- nvinfo : EIATTR_CUDA_API_VERSION
	.align		4
        /*0000*/ 	.byte	0x04, 0x37
        /*0002*/ 	.short	(.L_69 - .L_68)
.L_68:
        /*0004*/ 	.word	0x00000082


	//----- nvinfo : EIATTR_KPARAM_INFO
	.align		4
.L_69:
        /*0008*/ 	.byte	0x04, 0x17
        /*000a*/ 	.short	(.L_71 - .L_70)
.L_70:
        /*000c*/ 	.word	0x00000000
        /*0010*/ 	.short	0x0002
        /*0012*/ 	.short	0x0010
        /*0014*/ 	.byte	0x00, 0xf5, 0x21, 0x00


	//----- nvinfo : EIATTR_KPARAM_INFO
	.align		4
.L_71:
        /*0018*/ 	.byte	0x04, 0x17
        /*001a*/ 	.short	(.L_73 - .L_72)
.L_72:
        /*001c*/ 	.word	0x00000000
        /*0020*/ 	.short	0x0001
        /*0022*/ 	.short	0x0008
        /*0024*/ 	.byte	0x00, 0xf5, 0x21, 0x00


	//----- nvinfo : EIATTR_KPARAM_INFO
	.align		4
.L_73:
        /*0028*/ 	.byte	0x04, 0x17
        /*002a*/ 	.short	(.L_75 - .L_74)
.L_74:
        /*002c*/ 	.word	0x00000000
        /*0030*/ 	.short	0x0000
        /*0032*/ 	.short	0x0000
        /*0034*/ 	.byte	0x00, 0xf5, 0x21, 0x00


	//----- nvinfo : EIATTR_SPARSE_MMA_MASK
	.align		4
.L_75:
        /*0038*/ 	.byte	0x03, 0x50
        /*003a*/ 	.short	0x0000


	//----- nvinfo : EIATTR_MAXREG_COUNT
	.align		4
        /*003c*/ 	.byte	0x03, 0x1b
        /*003e*/ 	.short	0x00ff


	//----- nvinfo : EIATTR_MERCURY_ISA_VERSION
	.align		4
        /*0040*/ 	.byte	0x03, 0x5f
        /*0042*/ 	.short	0x0101


	//----- nvinfo : EIATTR_VRC_CTA_INIT_COUNT
	.align		4
        /*0044*/ 	.byte	0x02, 0x4a
	.zero		1
	.zero		1


	//----- nvinfo : EIATTR_EXIT_INSTR_OFFSETS
	.align		4
        /*0048*/ 	.byte	0x04, 0x1c
        /*004a*/ 	.short	(.L_77 - .L_76)


	//   ....[0]....
.L_76:
        /*004c*/ 	.word	0x000000d0


	//----- nvinfo : EIATTR_CBANK_PARAM_SIZE
	.align		4
.L_77:
        /*0050*/ 	.byte	0x03, 0x19
        /*0052*/ 	.short	0x0018


	//----- nvinfo : EIATTR_PARAM_CBANK
	.align		4
        /*0054*/ 	.byte	0x04, 0x0a
        /*0056*/ 	.short	(.L_79 - .L_78)
	.align		4
.L_78:
        /*0058*/ 	.word	index@(.nv.constant0._Z8kernel_1PfS_S_)
        /*005c*/ 	.short	0x0380
        /*005e*/ 	.short	0x0018


	//----- nvinfo : EIATTR_SW_WAR
	.align		4
.L_79:
        /*0060*/ 	.byte	0x04, 0x36
        /*0062*/ 	.short	(.L_81 - .L_80)
.L_80:
        /*0064*/ 	.word	0x00000008
.L_81:


//--------------------- .nv.callgraph             --------------------------
	.section	.nv.callgraph,"",@"SHT_CUDA_CALLGRAPH"
	.align	4
	.sectionentsize	8
	.align		4
        /*0000*/ 	.word	0x00000000
	.align		4
        /*0004*/ 	.word	0xffffffff
	.align		4
        /*0008*/ 	.word	0x00000000
	.align		4
        /*000c*/ 	.word	0xfffffffe
	.align		4
        /*0010*/ 	.word	0x00000000
	.align		4
        /*0014*/ 	.word	0xfffffffd
	.align		4
        /*0018*/ 	.word	0x00000000
	.align		4
        /*001c*/ 	.word	0xfffffffc


//--------------------- .text._Z8kernel_4PfS_S_i  --------------------------
	.section	.text._Z8kernel_4PfS_S_i,"ax",@progbits
	.align	128
        .global         _Z8kernel_4PfS_S_i
        .type           _Z8kernel_4PfS_S_i,@function
        .size           _Z8kernel_4PfS_S_i,(.L_x_4 - _Z8kernel_4PfS_S_i)
        .other          _Z8kernel_4PfS_S_i,@"STO_CUDA_ENTRY STV_DEFAULT"
_Z8kernel_4PfS_S_i:
.text._Z8kernel_4PfS_S_i:
[----:B------:R-:W-:Y:S01]  /*0000*/  LDC R1, c[0x0][0x37c] ;  /* 0x0000df00ff017b82 */ /* 0x000fe20000000800 */
[----:B------:R-:W0:Y:S07]  /*0010*/  S2R R9, SR_TID.X ;  /* 0x0000000000097919 */ /* 0x000e2e0000002100 */
[----:B------:R-:W0:Y:S01]  /*0020*/  S2UR UR4, SR_CTAID.X ;  /* 0x00000000000479c3 */ /* 0x000e220000002500 */
[----:B------:R-:W1:Y:S07]  /*0030*/  LDCU UR5, c[0x0][0x398] ;  /* 0x00007300ff0577ac */ /* 0x000e6e0008000800 */
[----:B------:R-:W0:Y:S02]  /*0040*/  LDC R0, c[0x0][0x360] ;  /* 0x0000d800ff007b82 */ /* 0x000e240000000800 */
[----:B0-----:R-:W-:-:S05]  /*0050*/  IMAD R9, R0, UR4, R9 ;  /* 0x0000000400097c24 */ /* 0x001fca000f8e0209 */
[----:B-1----:R-:W-:-:S13]  /*0060*/  ISETP.GE.AND P0, PT, R9, UR5, PT ;  /* 0x0000000509007c0c */ /* 0x002fda000bf06270 */
[----:B------:R-:W-:Y:S05]  /*0070*/  @P0 EXIT ;  /* 0x000000000000094d */ /* 0x000fea0003800000 */
[----:B------:R-:W0:Y:S01]  /*0080*/  LDC.64 R2, c[0x0][0x380] ;  /* 0x0000e000ff027b82 */ /* 0x000e220000000a00 */
[----:B------:R-:W1:Y:S07]  /*0090*/  LDCU.64 UR4, c[0x0][0x358] ;  /* 0x00006b00ff0477ac */ /* 0x000e6e0008000a00 */
[----:B------:R-:W2:Y:S08]  /*00a0*/  LDC.64 R4, c[0x0][0x388] ;  /* 0x0000e200ff047b82 */ /* 0x000eb00000000a00 */
[----:B------:R-:W3:Y:S01]  /*00b0*/  LDC.64 R6, c[0x0][0x390] ;  /* 0x0000e400ff067b82 */ /* 0x000ee20000000a00 */
[----:B0-----:R-:W-:-:S06]  /*00c0*/  IMAD.WIDE R2, R9, 0x4, R2 ;  /* 0x0000000409027825 */ /* 0x001fcc00078e0202 */
[----:B-1----:R-:W4:Y:S01]  /*00d0*/  LDG.E R2, desc[UR4][R2.64] ;  /* 0x0000000402027981 */ /* 0x002f22000c1e1900 */
[----:B--2---:R-:W-:-:S06]  /*00e0*/  IMAD.WIDE R4, R9, 0x4, R4 ;  /* 0x0000000409047825 */ /* 0x004fcc00078e0204 */
[----:B------:R-:W4:Y:S01]  /*00f0*/  LDG.E R5, desc[UR4][R4.64] ;  /* 0x0000000404057981 */ /* 0x000f22000c1e1900 */
[----:B---3--:R-:W-:-:S04]  /*0100*/  IMAD.WIDE R6, R9, 0x4, R6 ;  /* 0x0000000409067825 */ /* 0x008fc800078e0206 */
[----:B----4-:R-:W-:-:S05]  /*0110*/  FADD R9, R2, R5 ;  /* 0x0000000502097221 */ /* 0x010fca0000000000 */
[----:B------:R-:W-:Y:S01]  /*0120*/  STG.E desc[UR4][R6.64], R9 ;  /* 0x0000000906007986 */ /* 0x000fe2000c101904 */
[----:B------:R-:W-:Y:S05]  /*0130*/  EXIT ;  /* 0x000000000000794d */ /* 0x000fea0003800000 */
.L_x_0:
[----:B------:R-:W-:-:S00]  /*0140*/  BRA `(.L_x_0) ;  /* 0xfffffffc00fc7947 */ /* 0x000fc0000383ffff */
[----:B------:R-:W-:-:S00]  /*0150*/  NOP ;  /* 0x0000000000007918 */ /* 0x000fc00000000000 */
        /* <DEDUP_REMOVED lines=10> */
.L_x_4:


//--------------------- .text._Z8kernel_3PfS_S_   --------------------------
	.section	.text._Z8kernel_3PfS_S_,"ax",@progbits
	.align	128
        .global         _Z8kernel_3PfS_S_
        .type           _Z8kernel_3PfS_S_,@function
        .size           _Z8kernel_3PfS_S_,(.L_x_5 - _Z8kernel_3PfS_S_)
        .other          _Z8kernel_3PfS_S_,@"STO_CUDA_ENTRY STV_DEFAULT"
_Z8kernel_3PfS_S_:
.text._Z8kernel_3PfS_S_:
[----:B------:R-:W-:Y:S01]  /*0000*/  LDC R1, c[0x0][0x37c] ;  /* 0x0000df00ff017b82 */ /* 0x000fe20000000800 */
[----:B------:R-:W0:Y:S07]  /*0010*/  S2R R9, SR_TID.X ;  /* 0x0000000000097919 */ /* 0x000e2e0000002100 */
[----:B------:R-:W0:Y:S01]  /*0020*/  S2UR UR6, SR_CTAID.X ;  /* 0x00000000000679c3 */ /* 0x000e220000002500 */
[----:B------:R-:W1:Y:S07]  /*0030*/  LDCU.64 UR4, c[0x0][0x358] ;  /* 0x00006b00ff0477ac */ /* 0x000e6e0008000a00 */
[----:B------:R-:W0:Y:S08]  /*0040*/  LDC R0, c[0x0][0x360] ;  /* 0x0000d800ff007b82 */ /* 0x000e300000000800 */
[----:B------:R-:W2:Y:S08]  /*0050*/  LDC.64 R2, c[0x0][0x380] ;  /* 0x0000e000ff027b82 */ /* 0x000eb00000000a00 */
[----:B------:R-:W3:Y:S01]  /*0060*/  LDC.64 R4, c[0x0][0x388] ;  /* 0x0000e200ff047b82 */ /* 0x000ee20000000a00 */
[----:B0-----:R-:W-:-:S07]  /*0070*/  IMAD R9, R0, UR6, R9 ;  /* 0x0000000600097c24 */ /* 0x001fce000f8e0209 */
[----:B------:R-:W0:Y:S01]  /*0080*/  LDC.64 R6, c[0x0][0x390] ;  /* 0x0000e400ff067b82 */ /* 0x000e220000000a00 */
[----:B--2---:R-:W-:-:S06]  /*0090*/  IMAD.WIDE R2, R9, 0x4, R2 ;  /* 0x0000000409027825 */ /* 0x004fcc00078e0202 */
[----:B-1----:R-:W2:Y:S01]  /*00a0*/  LDG.E R2, desc[UR4][R2.64] ;  /* 0x0000000402027981 */ /* 0x002ea2000c1e1900 */
[----:B---3--:R-:W-:-:S06]  /*00b0*/  IMAD.WIDE R4, R9, 0x4, R4 ;  /* 0x0000000409047825 */ /* 0x008fcc00078e0204 */
[----:B------:R-:W2:Y:S01]  /*00c0*/  LDG.E R5, desc[UR4][R4.64] ;  /* 0x0000000404057981 */ /* 0x000ea2000c1e1900 */
[----:B0-----:R-:W-:-:S04]  /*00d0*/  IMAD.WIDE R6, R9, 0x4, R6 ;  /* 0x0000000409067825 */ /* 0x001fc800078e0206 */
[----:B--2---:R-:W-:-:S05]  /*00e0*/  FADD R9, R2, R5 ;  /* 0x0000000502097221 */ /* 0x004fca0000000000 */
[----:B------:R-:W-:Y:S01]  /*00f0*/  STG.E desc[UR4][R6.64], R9 ;  /* 0x0000000906007986 */ /* 0x000fe2000c101904 */
[----:B------:R-:W-:Y:S05]  /*0100*/  EXIT ;  /* 0x000000000000794d */ /* 0x000fea0003800000 */
.L_x_1:
        /* <DEDUP_REMOVED lines=15> */
.L_x_5:


//--------------------- .text._Z8kernel_2PfS_S_   --------------------------
	.section	.text._Z8kernel_2PfS_S_,"ax",@progbits
	.align	128
        .global         _Z8kernel_2PfS_S_
        .type           _Z8kernel_2PfS_S_,@function
        .size           _Z8kernel_2PfS_S_,(.L_x_6 - _Z8kernel_2PfS_S_)
        .other          _Z8kernel_2PfS_S_,@"STO_CUDA_ENTRY STV_DEFAULT"
_Z8kernel_2PfS_S_:
.text._Z8kernel_2PfS_S_:
[----:B------:R-:W-:Y:S01]  /*0000*/  LDC R1, c[0x0][0x37c] ;  /* 0x0000df00ff017b82 */ /* 0x000fe20000000800 */
[----:B------:R-:W0:Y:S07]  /*0010*/  S2R R9, SR_TID.X ;  /* 0x0000000000097919 */ /* 0x000e2e0000002100 */
[----:B------:R-:W0:Y:S01]  /*0020*/  LDC.64 R2, c[0x0][0x380] ;  /* 0x0000e000ff027b82 */ /* 0x000e220000000a00 */
[----:B------:R-:W1:Y:S07]  /*0030*/  LDCU.64 UR4, c[0x0][0x358] ;  /* 0x00006b00ff0477ac */ /* 0x000e6e0008000a00 */
[----:B------:R-:W2:Y:S08]  /*0040*/  LDC.64 R4, c[0x0][0x388] ;  /* 0x0000e200ff047b82 */ /* 0x000eb00000000a00 */
[----:B------:R-:W3:Y:S01]  /*0050*/  LDC.64 R6, c[0x0][0x390] ;  /* 0x0000e400ff067b82 */ /* 0x000ee20000000a00 */
[----:B0-----:R-:W-:-:S04]  /*0060*/  IMAD.WIDE.U32 R2, R9, 0x4, R2 ;  /* 0x0000000409027825 */ /* 0x001fc800078e0002 */
[C---:B--2---:R-:W-:Y:S02]  /*0070*/  IMAD.WIDE.U32 R4, R9.reuse, 0x4, R4 ;  /* 0x0000000409047825 */ /* 0x044fe400078e0004 */
[----:B-1----:R-:W2:Y:S04]  /*0080*/  LDG.E R2, desc[UR4][R2.64] ;  /* 0x0000000402027981 */ /* 0x002ea8000c1e1900 */
[----:B------:R-:W2:Y:S01]  /*0090*/  LDG.E R5, desc[UR4][R4.64] ;  /* 0x0000000404057981 */ /* 0x000ea2000c1e1900 */
[----:B---3--:R-:W-:-:S04]  /*00a0*/  IMAD.WIDE.U32 R6, R9, 0x4, R6 ;  /* 0x0000000409067825 */ /* 0x008fc800078e0006 */
[----:B--2---:R-:W-:-:S05]  /*00b0*/  FADD R9, R2, R5 ;  /* 0x0000000502097221 */ /* 0x004fca0000000000 */
[----:B------:R-:W-:Y:S01]  /*00c0*/  STG.E desc[UR4][R6.64], R9 ;  /* 0x0000000906007986 */ /* 0x000fe2000c101904 */
[----:B------:R-:W-:Y:S05]  /*00d0*/  EXIT ;  /* 0x000000000000794d */ /* 0x000fea0003800000 */
.L_x_2:
        /* <DEDUP_REMOVED lines=10> */
.L_x_6:


//--------------------- .text._Z8kernel_1PfS_S_   --------------------------
	.section	.text._Z8kernel_1PfS_S_,"ax",@progbits
	.align	128
        .global         _Z8kernel_1PfS_S_
        .type           _Z8kernel_1PfS_S_,@function
        .size           _Z8kernel_1PfS_S_,(.L_x_7 - _Z8kernel_1PfS_S_)
        .other          _Z8kernel_1PfS_S_,@"STO_CUDA_ENTRY STV_DEFAULT"
_Z8kernel_1PfS_S_:
.text._Z8kernel_1PfS_S_:
[----:B------:R-:W-:Y:S01]  /*0000*/  LDC R1, c[0x0][0x37c] ;  /* 0x0000df00ff017b82 */ /* 0x000fe20000000800 */
[----:B------:R-:W0:Y:S07]  /*0010*/  S2R R9, SR_CTAID.X ;  /* 0x0000000000097919 */ /* 0x000e2e0000002500 */
        /* <DEDUP_REMOVED lines=12> */
.L_x_3:
        /* <DEDUP_REMOVED lines=10> */
.L_x_7:


//--------------------- .nv.shared.reserved.0     --------------------------
	.section	.nv.shared.reserved.0,"aw",@nobits
	.weak		__nv_reservedSMEM_offset_0_alias
	.size		__nv_reservedSMEM_offset_0_alias, 0, 64
	.other		__nv_reservedSMEM_offset_0_alias,@"STO_CUDA_RESERVED_SHARED STV_DEFAULT"
__nv_reservedSMEM_offset_0_alias:
	.zero		0
	.zero		64


//--------------------- .nv.constant0._Z8kernel_4PfS_S_i --------------------------
	.section	.nv.constant0._Z8kernel_4PfS_S_i,"a",@progbits
	.sectionflags	@""
	.align	4
.nv.constant0._Z8kernel_4PfS_S_i:
	.zero		924


//--------------------- .nv.constant0._Z8kernel_3PfS_S_ --------------------------
	.section	.nv.constant0._Z8kernel_3PfS_S_,"a",@progbits
	.sectionflags	@""
	.align	4
.nv.constant0._Z8kernel_3PfS_S_:
	.zero		920


//--------------------- .nv.constant0._Z8kernel_2PfS_S_ --------------------------
	.section	.nv.constant0._Z8kernel_2PfS_S_,"a",@progbits
	.sectionflags	@""
	.align	4
.nv.constant0._Z8kernel_2PfS_S_:
	.zero		920


//--------------------- .nv.constant0._Z8kernel_1PfS_S_ --------------------------
	.section	.nv.constant0._Z8kernel_1PfS_S_,"a",@progbits
	.sectionflags	@""
	.align	4
.nv.constant0._Z8kernel_1PfS_S_:
	.zero		920


//--------------------- SYMBOLS --------------------------

	.type		.nv.reservedSmem.offset0,@object
	.size		.nv.reservedSmem.offset0,0x4
